	.headerflags	@"EF_CUDA_TEXMODE_UNIFIED EF_CUDA_64BIT_ADDRESS EF_CUDA_ACCELERATORS EF_CUDA_SM90 EF_CUDA_VIRTUAL_SM(EF_CUDA_SM90)"
	.elftype	@"ET_EXEC"


//--------------------- .nv.info                  --------------------------
	.section	.nv.info,"",@"SHT_CUDA_INFO"
	.align	4


	//----- nvinfo : EIATTR_REGCOUNT
	.align		4
        /*0000*/ 	.byte	0x04, 0x2f
        /*0002*/ 	.short	(.L_1 - .L_0)
	.align		4
.L_0:
        /*0004*/ 	.word	index@(triton_poi_fused__native_batch_norm_legit_no_training_convolution_relu_42)
        /*0008*/ 	.word	0x00000020


	//----- nvinfo : EIATTR_MIN_STACK_SIZE
	.align		4
.L_1:
        /*000c*/ 	.byte	0x04, 0x12
        /*000e*/ 	.short	(.L_3 - .L_2)
	.align		4
.L_2:
        /*0010*/ 	.word	index@(triton_poi_fused__native_batch_norm_legit_no_training_convolution_relu_42)
        /*0014*/ 	.word	0x00000000


	//----- nvinfo : EIATTR_FRAME_SIZE
	.align		4
.L_3:
        /*0018*/ 	.byte	0x04, 0x11
        /*001a*/ 	.short	(.L_5 - .L_4)
	.align		4
.L_4:
        /*001c*/ 	.word	index@(triton_poi_fused__native_batch_norm_legit_no_training_convolution_relu_42)
        /*0020*/ 	.word	0x00000000


	//----- nvinfo : EIATTR_MIN_STACK_SIZE
	.align		4
.L_5:
        /*0024*/ 	.byte	0x04, 0x12
        /*0026*/ 	.short	(.L_7 - .L_6)
	.align		4
.L_6:
        /*0028*/ 	.word	index@(triton_poi_fused__native_batch_norm_legit_no_training_convolution_relu_42)
        /*002c*/ 	.word	0x00000000
.L_7:


//--------------------- .nv.info.triton_poi_fused__native_batch_norm_legit_no_training_convolution_relu_42 --------------------------
	.section	.nv.info.triton_poi_fused__native_batch_norm_legit_no_training_convolution_relu_42,"",@"SHT_CUDA_INFO"
	.sectionflags	@""
	.align	4


	//----- nvinfo : EIATTR_CUDA_API_VERSION
	.align		4
        /*0000*/ 	.byte	0x04, 0x37
        /*0002*/ 	.short	(.L_9 - .L_8)
.L_8:
        /*0004*/ 	.word	0x0000007c


	//----- nvinfo : EIATTR_KPARAM_INFO
	.align		4
.L_9:
        /*0008*/ 	.byte	0x04, 0x17
        /*000a*/ 	.short	(.L_11 - .L_10)
.L_10:
        /*000c*/ 	.word	0x00000000
        /*0010*/ 	.short	0x0003
        /*0012*/ 	.short	0x0014
        /*0014*/ 	.byte	0x00, 0xf0, 0x11, 0x00


	//----- nvinfo : EIATTR_KPARAM_INFO
	.align		4
.L_11:
        /*0018*/ 	.byte	0x04, 0x17
        /*001a*/ 	.short	(.L_13 - .L_12)
.L_12:
        /*001c*/ 	.word	0x00000000
        /*0020*/ 	.short	0x0002
        /*0022*/ 	.short	0x0010
        /*0024*/ 	.byte	0x00, 0xf0, 0x11, 0x00


	//----- nvinfo : EIATTR_KPARAM_INFO
	.align		4
.L_13:
        /*0028*/ 	.byte	0x04, 0x17
        /*002a*/ 	.short	(.L_15 - .L_14)
.L_14:
        /*002c*/ 	.word	0x00000000
        /*0030*/ 	.short	0x0001
        /*0032*/ 	.short	0x0008
        /*0034*/ 	.byte	0x00, 0xf4, 0x21, 0x00


	//----- nvinfo : EIATTR_KPARAM_INFO
	.align		4
.L_15:
        /*0038*/ 	.byte	0x04, 0x17
        /*003a*/ 	.short	(.L_17 - .L_16)
.L_16:
        /*003c*/ 	.word	0x00000000
        /*0040*/ 	.short	0x0000
        /*0042*/ 	.short	0x0000
        /*0044*/ 	.byte	0x00, 0xf4, 0x21, 0x00


	//----- nvinfo : EIATTR_SPARSE_MMA_MASK
	.align		4
.L_17:
        /*0048*/ 	.byte	0x03, 0x50
        /*004a*/ 	.short	0x0000


	//----- nvinfo : EIATTR_MAXREG_COUNT
	.align		4
        /*004c*/ 	.byte	0x03, 0x1b
        /*004e*/ 	.short	0x00ff


	//----- nvinfo : EIATTR_EXIT_INSTR_OFFSETS
	.align		4
        /*0050*/ 	.byte	0x04, 0x1c
        /*0052*/ 	.short	(.L_19 - .L_18)


	//   ....[0]....
.L_18:
        /*0054*/ 	.word	0x000005b0


	//   ....[1]....
        /*0058*/ 	.word	0x00000600


	//----- nvinfo : EIATTR_REQNTID
	.align		4
.L_19:
        /*005c*/ 	.byte	0x04, 0x10
        /*005e*/ 	.short	(.L_21 - .L_20)
.L_20:
        /*0060*/ 	.word	0x00000080
        /*0064*/ 	.word	0x00000001
        /*0068*/ 	.word	0x00000001


	//----- nvinfo : EIATTR_CBANK_PARAM_SIZE
	.align		4
.L_21:
        /*006c*/ 	.byte	0x03, 0x19
        /*006e*/ 	.short	0x0018


	//----- nvinfo : EIATTR_PARAM_CBANK
	.align		4
        /*0070*/ 	.byte	0x04, 0x0a
        /*0072*/ 	.short	(.L_23 - .L_22)
	.align		4
.L_22:
        /*0074*/ 	.word	index@(.nv.constant0.triton_poi_fused__native_batch_norm_legit_no_training_convolution_relu_42)
        /*0078*/ 	.short	0x0210
        /*007a*/ 	.short	0x0018


	//----- nvinfo : EIATTR_SW_WAR
	.align		4
.L_23:
        /*007c*/ 	.byte	0x04, 0x36
        /*007e*/ 	.short	(.L_25 - .L_24)
.L_24:
        /*0080*/ 	.word	0x00000008
.L_25:


//--------------------- .nv.callgraph             --------------------------
	.section	.nv.callgraph,"",@"SHT_CUDA_CALLGRAPH"
	.align	4
	.sectionentsize	8
	.align		4
        /*0000*/ 	.word	0x00000000
	.align		4
        /*0004*/ 	.word	0xffffffff
	.align		4
        /*0008*/ 	.word	0x00000000
	.align		4
        /*000c*/ 	.word	0xfffffffe
	.align		4
        /*0010*/ 	.word	0x00000000
	.align		4
        /*0014*/ 	.word	0xfffffffd
	.align		4
        /*0018*/ 	.word	0x00000000
	.align		4
        /*001c*/ 	.word	0xfffffffc


//--------------------- .text.triton_poi_fused__native_batch_norm_legit_no_training_convolution_relu_42 --------------------------
	.section	.text.triton_poi_fused__native_batch_norm_legit_no_training_convolution_relu_42,"ax",@progbits
	.sectionflags	@"SHF_BARRIERS=1"
	.align	128
        .global         triton_poi_fused__native_batch_norm_legit_no_training_convolution_relu_42
        .type           triton_poi_fused__native_batch_norm_legit_no_training_convolution_relu_42,@function
        .size           triton_poi_fused__native_batch_norm_legit_no_training_convolution_relu_42,(.L_x_1 - triton_poi_fused__native_batch_norm_legit_no_training_convolution_relu_42)
        .other          triton_poi_fused__native_batch_norm_legit_no_training_convolution_relu_42,@"STO_CUDA_ENTRY STV_DEFAULT"
triton_poi_fused__native_batch_norm_legit_no_training_convolution_relu_42:
.text.triton_poi_fused__native_batch_norm_legit_no_training_convolution_relu_42:
[----:B------:R-:W0:Y:S01]  /*0000*/  LDC R1, c[0x0][0x28] ;  /* 0x00000a00ff017b82 */ /* 0x000e220000000800 */
[----:B------:R-:W1:Y:S07]  /*0010*/  S2R R21, SR_TID.X ;  /* 0x0000000000157919 */ /* 0x000e6e0000002100 */
[----:B------:R-:W2:Y:S01]  /*0020*/  LDC.64 R18, c[0x0][0x210] ;  /* 0x00008400ff127b82 */ /* 0x000ea20000000a00 */
[----:B------:R-:W3:Y:S01]  /*0030*/  S2R R0, SR_CTAID.X ;  /* 0x0000000000007919 */ /* 0x000ee20000002500 */
[----:B------:R-:W4:Y:S01]  /*0040*/  S2R R16, SR_CTAID.Y ;  /* 0x0000000000107919 */ /* 0x000f220000002600 */
[----:B------:R-:W-:Y:S01]  /*0050*/  HFMA2.MMA R28, -RZ, RZ, 0, 0 ;  /* 0x00000000ff1c7435 */ /* 0x000fe200000001ff */
[----:B------:R-:W-:Y:S01]  /*0060*/  ULDC.64 UR6, c[0x0][0x208] ;  /* 0x0000820000067ab9 */ /* 0x000fe20000000a00 */
[----:B-1----:R-:W-:Y:S01]  /*0070*/  SHF.R.U32.HI R17, RZ, 0x4, R21 ;  /* 0x00000004ff117819 */ /* 0x002fe20000011615 */
[----:B---3--:R-:W-:-:S03]  /*0080*/  IMAD.SHL.U32 R0, R0, 0x10, RZ ;  /* 0x0000001000007824 */ /* 0x008fc600078e00ff */
[----:B------:R-:W-:Y:S01]  /*0090*/  SGXT.U32 R17, R17, 0x3 ;  /* 0x000000031111781a */ /* 0x000fe20000000000 */
[----:B----4-:R-:W-:Y:S01]  /*00a0*/  IMAD.SHL.U32 R16, R16, 0x40, RZ ;  /* 0x0000004010107824 */ /* 0x010fe200078e00ff */
[----:B------:R-:W-:-:S04]  /*00b0*/  LOP3.LUT R10, R0, 0xf, R21, 0xf8, !PT ;  /* 0x0000000f000a7812 */ /* 0x000fc800078ef815 */
[----:B------:R-:W-:Y:S02]  /*00c0*/  LOP3.LUT R2, R16, R17, RZ, 0xfc, !PT ;  /* 0x0000001110027212 */ /* 0x000fe400078efcff */
[----:B------:R-:W-:Y:S02]  /*00d0*/  LOP3.LUT R3, R16, 0x8, R17, 0xfe, !PT ;  /* 0x0000000810037812 */ /* 0x000fe400078efe11 */
[----:B------:R-:W-:Y:S01]  /*00e0*/  LOP3.LUT R4, R16, 0x10, R17, 0xfe, !PT ;  /* 0x0000001010047812 */ /* 0x000fe200078efe11 */
[--C-:B------:R-:W-:Y:S01]  /*00f0*/  IMAD R11, R2, 0x9, R10.reuse ;  /* 0x00000009020b7824 */ /* 0x100fe200078e020a */
        /* <DEDUP_REMOVED lines=10> */
[----:B------:R-:W-:Y:S01]  /*01a0*/  ISETP.GE.AND P0, PT, R10, 0x9, PT ;  /* 0x000000090a00780c */ /* 0x000fe20003f06270 */
[----:B------:R-:W-:-:S02]  /*01b0*/  IMAD R29, R8, 0x9, R10 ;  /* 0x00000009081d7824 */ /* 0x000fc400078e020a */
[----:B------:R-:W-:Y:S02]  /*01c0*/  IMAD R20, R9, 0x9, R10 ;  /* 0x0000000909147824 */ /* 0x000fe400078e020a */
[----:B--2---:R-:W-:-:S04]  /*01d0*/  IMAD.WIDE R2, R11, 0x4, R18 ;  /* 0x000000040b027825 */ /* 0x004fc800078e0212 */
[----:B------:R-:W-:-:S04]  /*01e0*/  IMAD.WIDE R4, R13, 0x4, R18 ;  /* 0x000000040d047825 */ /* 0x000fc800078e0212 */
[----:B------:R-:W-:-:S04]  /*01f0*/  IMAD.WIDE R6, R15, 0x4, R18 ;  /* 0x000000040f067825 */ /* 0x000fc800078e0212 */
[----:B------:R-:W-:Y:S01]  /*0200*/  IMAD.WIDE R8, R23, 0x4, R18 ;  /* 0x0000000417087825 */ /* 0x000fe200078e0212 */
[----:B------:R-:W-:-:S03]  /*0210*/  CS2R R22, SRZ ;  /* 0x0000000000167805 */ /* 0x000fc6000001ff00 */
[--C-:B------:R-:W-:Y:S01]  /*0220*/  IMAD.WIDE R10, R25, 0x4, R18.reuse ;  /* 0x00000004190a7825 */ /* 0x100fe200078e0212 */
[----:B------:R-:W-:Y:S02]  /*0230*/  CS2R R24, SRZ ;  /* 0x0000000000187805 */ /* 0x000fe4000001ff00 */
[----:B------:R1:W2:Y:S01]  /*0240*/  @!P0 LDG.E.EL R23, desc[UR6][R2.64] ;  /* 0x0000000602178981 */ /* 0x0002a2000c2e1900 */
[--C-:B------:R-:W-:Y:S01]  /*0250*/  IMAD.WIDE R12, R27, 0x4, R18.reuse ;  /* 0x000000041b0c7825 */ /* 0x100fe200078e0212 */
[----:B------:R-:W-:Y:S02]  /*0260*/  CS2R R26, SRZ ;  /* 0x00000000001a7805 */ /* 0x000fe4000001ff00 */
[----:B------:R-:W3:Y:S01]  /*0270*/  @!P0 LDG.E.EL R24, desc[UR6][R4.64] ;  /* 0x0000000604188981 */ /* 0x000ee2000c2e1900 */
[----:B------:R-:W-:-:S03]  /*0280*/  IMAD.WIDE R14, R29, 0x4, R18 ;  /* 0x000000041d0e7825 */ /* 0x000fc600078e0212 */
[----:B------:R4:W5:Y:S01]  /*0290*/  @!P0 LDG.E.EL R22, desc[UR6][R8.64] ;  /* 0x0000000608168981 */ /* 0x000962000c2e1900 */
[----:B------:R-:W-:-:S03]  /*02a0*/  IMAD.WIDE R18, R20, 0x4, R18 ;  /* 0x0000000414127825 */ /* 0x000fc600078e0212 */
[----:B------:R1:W5:Y:S01]  /*02b0*/  @!P0 LDG.E.EL R25, desc[UR6][R10.64] ;  /* 0x000000060a198981 */ /* 0x000362000c2e1900 */
[----:B------:R-:W-:-:S03]  /*02c0*/  IMAD.MOV.U32 R20, RZ, RZ, RZ ;  /* 0x000000ffff147224 */ /* 0x000fc600078e00ff */
[----:B------:R-:W5:Y:S04]  /*02d0*/  @!P0 LDG.E.EL R28, desc[UR6][R12.64] ;  /* 0x000000060c1c8981 */ /* 0x000f68000c2e1900 */
[----:B------:R-:W5:Y:S04]  /*02e0*/  @!P0 LDG.E.EL R20, desc[UR6][R6.64] ;  /* 0x0000000606148981 */ /* 0x000f68000c2e1900 */
[----:B------:R-:W5:Y:S04]  /*02f0*/  @!P0 LDG.E.EL R27, desc[UR6][R14.64] ;  /* 0x000000060e1b8981 */ /* 0x000f68000c2e1900 */
[----:B------:R-:W5:Y:S01]  /*0300*/  @!P0 LDG.E.EL R26, desc[UR6][R18.64] ;  /* 0x00000006121a8981 */ /* 0x000f62000c2e1900 */
[----:B------:R-:W4:Y:S01]  /*0310*/  S2UR UR5, SR_CgaCtaId ;  /* 0x00000000000579c3 */ /* 0x000f220000008800 */
[----:B-1----:R-:W-:Y:S01]  /*0320*/  IMAD.SHL.U32 R2, R21, 0x40, RZ ;  /* 0x0000004015027824 */ /* 0x002fe200078e00ff */
[----:B------:R-:W-:-:S04]  /*0330*/  UMOV UR4, 0x400 ;  /* 0x0000040000047882 */ /* 0x000fc80000000000 */
[----:B------:R-:W-:-:S04]  /*0340*/  LOP3.LUT R2, R2, 0x3c0, RZ, 0xc0, !PT ;  /* 0x000003c002027812 */ /* 0x000fc800078ec0ff */
[----:B------:R-:W-:Y:S01]  /*0350*/  LOP3.LUT R3, R2, R17, RZ, 0xfc, !PT ;  /* 0x0000001102037212 */ /* 0x000fe200078efcff */
[----:B0---4-:R-:W-:-:S06]  /*0360*/  UPRMT UR4, UR5, 0x654, UR4 ;  /* 0x0000065405047896 */ /* 0x011fcc0008000004 */
[----:B------:R-:W-:-:S05]  /*0370*/  LEA.HI R2, R2, UR4, RZ, 0x1e ;  /* 0x0000000402027c11 */ /* 0x000fca000f8ff0ff */
[----:B------:R-:W-:Y:S01]  /*0380*/  IMAD R29, R3, 0x4, R2 ;  /* 0x00000004031d7824 */ /* 0x000fe200078e0202 */
[C---:B------:R-:W-:Y:S02]  /*0390*/  LOP3.LUT R2, R21.reuse, 0x70, RZ, 0xc0, !PT ;  /* 0x0000007015027812 */ /* 0x040fe400078ec0ff */
[----:B------:R-:W-:-:S03]  /*03a0*/  SHF.L.U32 R21, R21, 0x2, RZ ;  /* 0x0000000215157819 */ /* 0x000fc600000006ff */
[----:B------:R-:W-:Y:S01]  /*03b0*/  VIADD R3, R2, UR4 ;  /* 0x0000000402037c36 */ /* 0x000fe20008000000 */
[----:B------:R-:W-:-:S05]  /*03c0*/  LOP3.LUT R8, R21, 0x1fc, RZ, 0xc0, !PT ;  /* 0x000001fc15087812 */ /* 0x000fca00078ec0ff */
[----:B------:R-:W-:Y:S01]  /*03d0*/  IMAD R4, R8, 0x4, R3 ;  /* 0x0000000408047824 */ /* 0x000fe200078e0203 */
[----:B------:R-:W-:Y:S01]  /*03e0*/  LOP3.LUT R16, R16, 0x3c, R21, 0xf8, !PT ;  /* 0x0000003c10107812 */ /* 0x000fe200078ef815 */
[----:B------:R-:W0:Y:S04]  /*03f0*/  LDC.64 R2, c[0x0][0x218] ;  /* 0x00008600ff027b82 */ /* 0x000e280000000a00 */
[----:B------:R-:W-:-:S05]  /*0400*/  IMAD.HI R9, R16, 0x2aaaaaab, RZ ;  /* 0x2aaaaaab10097827 */ /* 0x000fca00078e02ff */
[----:B------:R-:W-:-:S04]  /*0410*/  SHF.R.U32.HI R10, RZ, 0x1f, R9 ;  /* 0x0000001fff0a7819 */ /* 0x000fc80000011609 */
[----:B------:R-:W-:Y:S02]  /*0420*/  LEA.HI.SX32 R11, R9, R10, 0x1b ;  /* 0x0000000a090b7211 */ /* 0x000fe400078fdaff */
[----:B------:R-:W-:Y:S02]  /*0430*/  LOP3.LUT R10, R8, 0x200, RZ, 0xfc, !PT ;  /* 0x00000200080a7812 */ /* 0x000fe400078efcff */
[----:B------:R-:W-:Y:S01]  /*0440*/  LOP3.LUT R9, R0, R17, RZ, 0xfc, !PT ;  /* 0x0000001100097212 */ /* 0x000fe200078efcff */
[C---:B------:R-:W-:Y:S01]  /*0450*/  IMAD R16, R11.reuse, -0xc0, R16 ;  /* 0xffffff400b107824 */ /* 0x040fe200078e0210 */
[----:B------:R-:W-:Y:S02]  /*0460*/  LOP3.LUT R0, R0, 0x8, R17, 0xfe, !PT ;  /* 0x0000000800007812 */ /* 0x000fe400078efe11 */
[----:B------:R-:W-:Y:S01]  /*0470*/  SHF.R.U32.HI R10, RZ, 0x2, R10 ;  /* 0x00000002ff0a7819 */ /* 0x000fe2000001160a */
[----:B------:R-:W-:Y:S01]  /*0480*/  IMAD R16, R11, 0x6c0, R16 ;  /* 0x000006c00b107824 */ /* 0x000fe200078e0210 */
[----:B------:R-:W-:-:S02]  /*0490*/  ISETP.GE.AND P1, PT, R9, 0x9, PT ;  /* 0x000000090900780c */ /* 0x000fc40003f26270 */
[----:B------:R-:W-:Y:S01]  /*04a0*/  ISETP.GE.AND P0, PT, R0, 0x9, PT ;  /* 0x000000090000780c */ /* 0x000fe20003f06270 */
[----:B------:R-:W-:Y:S01]  /*04b0*/  IMAD R11, R9, 0xc0, R16 ;  /* 0x000000c0090b7824 */ /* 0x000fe200078e0210 */
[----:B------:R-:W-:-:S04]  /*04c0*/  LOP3.LUT R10, R10, 0xf0, RZ, 0xc0, !PT ;  /* 0x000000f00a0a7812 */ /* 0x000fc800078ec0ff */
[----:B------:R-:W-:Y:S01]  /*04d0*/  IADD3 R9, R10, UR4, RZ ;  /* 0x000000040a097c10 */ /* 0x000fe2000fffe0ff */
[----:B0-----:R-:W-:-:S04]  /*04e0*/  IMAD.WIDE R10, R11, 0x4, R2 ;  /* 0x000000040b0a7825 */ /* 0x001fc800078e0202 */
[----:B------:R-:W-:Y:S01]  /*04f0*/  IMAD R9, R8, 0x4, R9 ;  /* 0x0000000408097824 */ /* 0x000fe200078e0209 */
[----:B--2---:R-:W-:Y:S04]  /*0500*/  STS [R29], R23 ;  /* 0x000000171d007388 */ /* 0x004fe80000000800 */
[----:B---3--:R-:W-:Y:S04]  /*0510*/  STS [R29+0x20], R24 ;  /* 0x000020181d007388 */ /* 0x008fe80000000800 */
[----:B-----5:R-:W-:Y:S04]  /*0520*/  STS [R29+0x60], R22 ;  /* 0x000060161d007388 */ /* 0x020fe80000000800 */
[----:B------:R-:W-:Y:S04]  /*0530*/  STS [R29+0x80], R25 ;  /* 0x000080191d007388 */ /* 0x000fe80000000800 */
[----:B------:R-:W-:Y:S04]  /*0540*/  STS [R29+0xa0], R28 ;  /* 0x0000a01c1d007388 */ /* 0x000fe80000000800 */
[----:B------:R-:W-:Y:S04]  /*0550*/  STS [R29+0x40], R20 ;  /* 0x000040141d007388 */ /* 0x000fe80000000800 */
[----:B------:R-:W-:Y:S04]  /*0560*/  STS [R29+0xc0], R27 ;  /* 0x0000c01b1d007388 */ /* 0x000fe80000000800 */
[----:B------:R-:W-:Y:S01]  /*0570*/  STS [R29+0xe0], R26 ;  /* 0x0000e01a1d007388 */ /* 0x000fe20000000800 */
[----:B------:R-:W-:Y:S06]  /*0580*/  BAR.SYNC.DEFER_BLOCKING 0x0 ;  /* 0x0000000000007b1d */ /* 0x000fec0000010000 */
[----:B------:R-:W0:Y:S04]  /*0590*/  LDS.128 R4, [R4] ;  /* 0x0000000004047984 */ /* 0x000e280000000c00 */
[----:B0-----:R0:W-:Y:S02]  /*05a0*/  @!P1 STG.E.128 desc[UR6][R10.64], R4 ;  /* 0x000000040a009986 */ /* 0x0011e4000c101d06 */
[----:B0-----:R-:W-:Y:S05]  /*05b0*/  @P0 EXIT ;  /* 0x000000000000094d */ /* 0x001fea0003800000 */
[----:B0-----:R-:W0:Y:S01]  /*05c0*/  LDS.128 R8, [R9+0x800] ;  /* 0x0008000009087984 */ /* 0x001e220000000c00 */
[----:B------:R-:W-:-:S04]  /*05d0*/  IMAD R5, R0, 0xc0, R16 ;  /* 0x000000c000057824 */ /* 0x000fc800078e0210 */
[----:B------:R-:W-:-:S05]  /*05e0*/  IMAD.WIDE R2, R5, 0x4, R2 ;  /* 0x0000000405027825 */ /* 0x000fca00078e0202 */
[----:B0-----:R-:W-:Y:S01]  /*05f0*/  STG.E.128 desc[UR6][R2.64], R8 ;  /* 0x0000000802007986 */ /* 0x001fe2000c101d06 */
[----:B------:R-:W-:Y:S05]  /*0600*/  EXIT ;  /* 0x000000000000794d */ /* 0x000fea0003800000 */
.L_x_0:
[----:B------:R-:W-:-:S00]  /*0610*/  BRA `(.L_x_0) ;  /* 0xfffffffc00fc7947 */ /* 0x000fc0000383ffff */
[----:B------:R-:W-:-:S00]  /*0620*/  NOP ;  /* 0x0000000000007918 */ /* 0x000fc00000000000 */
        /* <DEDUP_REMOVED lines=13> */
.L_x_1:


//--------------------- .nv.shared.triton_poi_fused__native_batch_norm_legit_no_training_convolution_relu_42 --------------------------
	.section	.nv.shared.triton_poi_fused__native_batch_norm_legit_no_training_convolution_relu_42,"aw",@nobits
	.sectionflags	@""
	.align	16
	.zero		1024


//--------------------- .nv.constant0.triton_poi_fused__native_batch_norm_legit_no_training_convolution_relu_42 --------------------------
	.section	.nv.constant0.triton_poi_fused__native_batch_norm_legit_no_training_convolution_relu_42,"a",@progbits
	.sectionflags	@""
	.align	4
.nv.constant0.triton_poi_fused__native_batch_norm_legit_no_training_convolution_relu_42:
	.zero		552
